//
// Generated by NVIDIA NVVM Compiler
//
// Compiler Build ID: CL-36424714
// Cuda compilation tools, release 13.0, V13.0.88
// Based on NVVM 20.0.0
//

.version 9.0
.target sm_100
.address_size 64

	// .globl	_Z17gemm_sharedmemoryPKfS0_Pfiiiff
// _ZZ17gemm_sharedmemoryPKfS0_PfiiiffE8A_shared has been demoted
// _ZZ17gemm_sharedmemoryPKfS0_PfiiiffE8B_shared has been demoted

.visible .entry _Z17gemm_sharedmemoryPKfS0_Pfiiiff(
	.param .u64 .ptr .align 1 _Z17gemm_sharedmemoryPKfS0_Pfiiiff_param_0,
	.param .u64 .ptr .align 1 _Z17gemm_sharedmemoryPKfS0_Pfiiiff_param_1,
	.param .u64 .ptr .align 1 _Z17gemm_sharedmemoryPKfS0_Pfiiiff_param_2,
	.param .u32 _Z17gemm_sharedmemoryPKfS0_Pfiiiff_param_3,
	.param .u32 _Z17gemm_sharedmemoryPKfS0_Pfiiiff_param_4,
	.param .u32 _Z17gemm_sharedmemoryPKfS0_Pfiiiff_param_5,
	.param .f32 _Z17gemm_sharedmemoryPKfS0_Pfiiiff_param_6,
	.param .f32 _Z17gemm_sharedmemoryPKfS0_Pfiiiff_param_7
)
{
	.reg .pred 	%p<3>;
	.reg .b32 	%r<32>;
	.reg .b32 	%f<110>;
	.reg .b64 	%rd<27>;
	// demoted variable
	.shared .align 4 .b8 _ZZ17gemm_sharedmemoryPKfS0_PfiiiffE8A_shared[4096];
	// demoted variable
	.shared .align 4 .b8 _ZZ17gemm_sharedmemoryPKfS0_PfiiiffE8B_shared[4096];
	ld.param.u64 	%rd8, [_Z17gemm_sharedmemoryPKfS0_Pfiiiff_param_0];
	ld.param.u64 	%rd9, [_Z17gemm_sharedmemoryPKfS0_Pfiiiff_param_1];
	ld.param.u64 	%rd10, [_Z17gemm_sharedmemoryPKfS0_Pfiiiff_param_2];
	ld.param.u32 	%r12, [_Z17gemm_sharedmemoryPKfS0_Pfiiiff_param_4];
	ld.param.u32 	%r13, [_Z17gemm_sharedmemoryPKfS0_Pfiiiff_param_5];
	ld.param.f32 	%f4, [_Z17gemm_sharedmemoryPKfS0_Pfiiiff_param_6];
	ld.param.f32 	%f5, [_Z17gemm_sharedmemoryPKfS0_Pfiiiff_param_7];
	mov.u32 	%r14, %ctaid.x;
	mov.u32 	%r1, %ctaid.y;
	mov.u32 	%r2, %tid.x;
	shr.u32 	%r3, %r2, 5;
	and.b32  	%r4, %r2, 31;
	shl.b32 	%r5, %r14, 5;
	setp.lt.s32 	%p1, %r13, 1;
	mov.f32 	%f109, 0f00000000;
	@%p1 bra 	$L__BB0_3;
	mul.lo.s32 	%r16, %r13, %r5;
	mad.lo.s32 	%r17, %r13, %r3, %r4;
	and.b32  	%r18, %r2, 992;
	or.b32  	%r19, %r18, %r4;
	shl.b32 	%r20, %r19, 2;
	mov.u32 	%r21, _ZZ17gemm_sharedmemoryPKfS0_PfiiiffE8A_shared;
	add.s32 	%r6, %r21, %r20;
	mad.lo.s32 	%r22, %r12, %r3, %r4;
	mov.u32 	%r23, _ZZ17gemm_sharedmemoryPKfS0_PfiiiffE8B_shared;
	add.s32 	%r7, %r23, %r20;
	shl.b32 	%r24, %r12, 5;
	shl.b32 	%r25, %r2, 2;
	and.b32  	%r26, %r25, 3968;
	add.s32 	%r8, %r21, %r26;
	shl.b32 	%r27, %r4, 2;
	add.s32 	%r9, %r23, %r27;
	mul.wide.u32 	%rd11, %r16, 4;
	mul.wide.u32 	%rd12, %r17, 4;
	add.s64 	%rd13, %rd11, %rd12;
	cvta.to.global.u64 	%rd14, %rd8;
	add.s64 	%rd26, %rd14, %rd13;
	mul.wide.u32 	%rd15, %r1, 128;
	mul.wide.u32 	%rd16, %r22, 4;
	add.s64 	%rd17, %rd15, %rd16;
	cvta.to.global.u64 	%rd18, %rd9;
	add.s64 	%rd25, %rd18, %rd17;
	mul.wide.s32 	%rd3, %r24, 4;
	mov.f32 	%f109, 0f00000000;
	mov.b32 	%r31, 0;
$L__BB0_2:
	ld.global.f32 	%f8, [%rd26];
	st.shared.f32 	[%r6], %f8;
	ld.global.f32 	%f9, [%rd25];
	st.shared.f32 	[%r7], %f9;
	bar.sync 	0;
	ld.shared.f32 	%f10, [%r8];
	ld.shared.f32 	%f11, [%r9];
	fma.rn.f32 	%f12, %f10, %f11, %f109;
	ld.shared.f32 	%f13, [%r8+4];
	ld.shared.f32 	%f14, [%r9+128];
	fma.rn.f32 	%f15, %f13, %f14, %f12;
	ld.shared.f32 	%f16, [%r8+8];
	ld.shared.f32 	%f17, [%r9+256];
	fma.rn.f32 	%f18, %f16, %f17, %f15;
	ld.shared.f32 	%f19, [%r8+12];
	ld.shared.f32 	%f20, [%r9+384];
	fma.rn.f32 	%f21, %f19, %f20, %f18;
	ld.shared.f32 	%f22, [%r8+16];
	ld.shared.f32 	%f23, [%r9+512];
	fma.rn.f32 	%f24, %f22, %f23, %f21;
	ld.shared.f32 	%f25, [%r8+20];
	ld.shared.f32 	%f26, [%r9+640];
	fma.rn.f32 	%f27, %f25, %f26, %f24;
	ld.shared.f32 	%f28, [%r8+24];
	ld.shared.f32 	%f29, [%r9+768];
	fma.rn.f32 	%f30, %f28, %f29, %f27;
	ld.shared.f32 	%f31, [%r8+28];
	ld.shared.f32 	%f32, [%r9+896];
	fma.rn.f32 	%f33, %f31, %f32, %f30;
	ld.shared.f32 	%f34, [%r8+32];
	ld.shared.f32 	%f35, [%r9+1024];
	fma.rn.f32 	%f36, %f34, %f35, %f33;
	ld.shared.f32 	%f37, [%r8+36];
	ld.shared.f32 	%f38, [%r9+1152];
	fma.rn.f32 	%f39, %f37, %f38, %f36;
	ld.shared.f32 	%f40, [%r8+40];
	ld.shared.f32 	%f41, [%r9+1280];
	fma.rn.f32 	%f42, %f40, %f41, %f39;
	ld.shared.f32 	%f43, [%r8+44];
	ld.shared.f32 	%f44, [%r9+1408];
	fma.rn.f32 	%f45, %f43, %f44, %f42;
	ld.shared.f32 	%f46, [%r8+48];
	ld.shared.f32 	%f47, [%r9+1536];
	fma.rn.f32 	%f48, %f46, %f47, %f45;
	ld.shared.f32 	%f49, [%r8+52];
	ld.shared.f32 	%f50, [%r9+1664];
	fma.rn.f32 	%f51, %f49, %f50, %f48;
	ld.shared.f32 	%f52, [%r8+56];
	ld.shared.f32 	%f53, [%r9+1792];
	fma.rn.f32 	%f54, %f52, %f53, %f51;
	ld.shared.f32 	%f55, [%r8+60];
	ld.shared.f32 	%f56, [%r9+1920];
	fma.rn.f32 	%f57, %f55, %f56, %f54;
	ld.shared.f32 	%f58, [%r8+64];
	ld.shared.f32 	%f59, [%r9+2048];
	fma.rn.f32 	%f60, %f58, %f59, %f57;
	ld.shared.f32 	%f61, [%r8+68];
	ld.shared.f32 	%f62, [%r9+2176];
	fma.rn.f32 	%f63, %f61, %f62, %f60;
	ld.shared.f32 	%f64, [%r8+72];
	ld.shared.f32 	%f65, [%r9+2304];
	fma.rn.f32 	%f66, %f64, %f65, %f63;
	ld.shared.f32 	%f67, [%r8+76];
	ld.shared.f32 	%f68, [%r9+2432];
	fma.rn.f32 	%f69, %f67, %f68, %f66;
	ld.shared.f32 	%f70, [%r8+80];
	ld.shared.f32 	%f71, [%r9+2560];
	fma.rn.f32 	%f72, %f70, %f71, %f69;
	ld.shared.f32 	%f73, [%r8+84];
	ld.shared.f32 	%f74, [%r9+2688];
	fma.rn.f32 	%f75, %f73, %f74, %f72;
	ld.shared.f32 	%f76, [%r8+88];
	ld.shared.f32 	%f77, [%r9+2816];
	fma.rn.f32 	%f78, %f76, %f77, %f75;
	ld.shared.f32 	%f79, [%r8+92];
	ld.shared.f32 	%f80, [%r9+2944];
	fma.rn.f32 	%f81, %f79, %f80, %f78;
	ld.shared.f32 	%f82, [%r8+96];
	ld.shared.f32 	%f83, [%r9+3072];
	fma.rn.f32 	%f84, %f82, %f83, %f81;
	ld.shared.f32 	%f85, [%r8+100];
	ld.shared.f32 	%f86, [%r9+3200];
	fma.rn.f32 	%f87, %f85, %f86, %f84;
	ld.shared.f32 	%f88, [%r8+104];
	ld.shared.f32 	%f89, [%r9+3328];
	fma.rn.f32 	%f90, %f88, %f89, %f87;
	ld.shared.f32 	%f91, [%r8+108];
	ld.shared.f32 	%f92, [%r9+3456];
	fma.rn.f32 	%f93, %f91, %f92, %f90;
	ld.shared.f32 	%f94, [%r8+112];
	ld.shared.f32 	%f95, [%r9+3584];
	fma.rn.f32 	%f96, %f94, %f95, %f93;
	ld.shared.f32 	%f97, [%r8+116];
	ld.shared.f32 	%f98, [%r9+3712];
	fma.rn.f32 	%f99, %f97, %f98, %f96;
	ld.shared.f32 	%f100, [%r8+120];
	ld.shared.f32 	%f101, [%r9+3840];
	fma.rn.f32 	%f102, %f100, %f101, %f99;
	ld.shared.f32 	%f103, [%r8+124];
	ld.shared.f32 	%f104, [%r9+3968];
	fma.rn.f32 	%f109, %f103, %f104, %f102;
	bar.sync 	0;
	add.s32 	%r31, %r31, 32;
	add.s64 	%rd26, %rd26, 128;
	add.s64 	%rd25, %rd25, %rd3;
	setp.lt.s32 	%p2, %r31, %r13;
	@%p2 bra 	$L__BB0_2;
$L__BB0_3:
	shl.b32 	%r28, %r1, 5;
	mad.lo.s32 	%r29, %r12, %r5, %r28;
	cvt.u64.u32 	%rd19, %r29;
	cvta.to.global.u64 	%rd20, %rd10;
	mad.lo.s32 	%r30, %r12, %r3, %r4;
	cvt.u64.u32 	%rd21, %r30;
	add.s64 	%rd22, %rd19, %rd21;
	shl.b64 	%rd23, %rd22, 2;
	add.s64 	%rd24, %rd20, %rd23;
	ld.global.f32 	%f105, [%rd24];
	mul.f32 	%f106, %f5, %f105;
	fma.rn.f32 	%f107, %f4, %f109, %f106;
	st.global.f32 	[%rd24], %f107;
	ret;

}


// ===== COMPILED SASS (sm_100) =====

	.target	sm_100

	.elftype	@"ET_EXEC"


//--------------------- .note.nv.tkinfo           --------------------------
	.section	.note.nv.tkinfo,"",@"SHT_NOTE"
	.sectionflags	@"SHF_NOTE_NV_TKINFO"
	.tkinfo
        /*0018*/ 	.word	0x00000002
        /*0030*/ 	.string	""
        /*0030*/ 	.string	"ptxas"
        /*0030*/ 	.string	"Cuda compilation tools, release 13.0, V13.0.88"
        /*0030*/ 	.string	"Build cuda_13.0.r13.0/compiler.36424714_0"
        /*0030*/ 	.string	"-arch sm_100 -m 64 "



//--------------------- .note.nv.cuinfo           --------------------------
	.section	.note.nv.cuinfo,"",@"SHT_NOTE"
	.sectionflags	@"SHF_NOTE_NV_CUINFO"
        /*0018*/ 	.short	0x0002
        /*001a*/ 	.short	0x0064
        /*001c*/ 	.short	0x0082
	.zero		2


//--------------------- .nv.info                  --------------------------
	.section	.nv.info,"",@"SHT_CUDA_INFO"
	.align	4


	//----- nvinfo : EIATTR_REGCOUNT
	.align		4
        /*0000*/ 	.byte	0x04, 0x2f
        /*0002*/ 	.short	(.L_1 - .L_0)
	.align		4
.L_0:
        /*0004*/ 	.word	index@(_Z17gemm_sharedmemoryPKfS0_Pfiiiff)
        /*0008*/ 	.word	0x00000020


	//----- nvinfo : EIATTR_FRAME_SIZE
	.align		4
.L_1:
        /*000c*/ 	.byte	0x04, 0x11
        /*000e*/ 	.short	(.L_3 - .L_2)
	.align		4
.L_2:
        /*0010*/ 	.word	index@(_Z17gemm_sharedmemoryPKfS0_Pfiiiff)
        /*0014*/ 	.word	0x00000000


	//----- nvinfo : EIATTR_MIN_STACK_SIZE
	.align		4
.L_3:
        /*0018*/ 	.byte	0x04, 0x12
        /*001a*/ 	.short	(.L_5 - .L_4)
	.align		4
.L_4:
        /*001c*/ 	.word	index@(_Z17gemm_sharedmemoryPKfS0_Pfiiiff)
        /*0020*/ 	.word	0x00000000
.L_5:


//--------------------- .nv.compat                --------------------------
	.section	.nv.compat,"",@"SHT_CUDA_COMPAT_INFO"
	.align	4
        /*0000*/ 	.byte	0x02, 0x09, 0x00, 0x00, 0x02, 0x02, 0x01, 0x00, 0x02, 0x05, 0x05, 0x00, 0x03, 0x07, 0x01, 0x01
        /*0010*/ 	.byte	0x02, 0x03, 0x00, 0x00, 0x02, 0x06, 0x01, 0x00, 0x04, 0x0b, 0x08, 0x00, 0x09, 0x00, 0x00, 0x00
        /*0020*/ 	.byte	0x00, 0x00, 0x00, 0x00


//--------------------- .nv.info._Z17gemm_sharedmemoryPKfS0_Pfiiiff --------------------------
	.section	.nv.info._Z17gemm_sharedmemoryPKfS0_Pfiiiff,"",@"SHT_CUDA_INFO"
	.sectionflags	@""
	.align	4


	//----- nvinfo : EIATTR_CUDA_API_VERSION
	.align		4
        /*0000*/ 	.byte	0x04, 0x37
        /*0002*/ 	.short	(.L_7 - .L_6)
.L_6:
        /*0004*/ 	.word	0x00000082


	//----- nvinfo : EIATTR_KPARAM_INFO
	.align		4
.L_7:
        /*0008*/ 	.byte	0x04, 0x17
        /*000a*/ 	.short	(.L_9 - .L_8)
.L_8:
        /*000c*/ 	.word	0x00000000
        /*0010*/ 	.short	0x0007
        /*0012*/ 	.short	0x0028
        /*0014*/ 	.byte	0x00, 0xf0, 0x11, 0x00


	//----- nvinfo : EIATTR_KPARAM_INFO
	.align		4
.L_9:
        /*0018*/ 	.byte	0x04, 0x17
        /*001a*/ 	.short	(.L_11 - .L_10)
.L_10:
        /*001c*/ 	.word	0x00000000
        /*0020*/ 	.short	0x0006
        /*0022*/ 	.short	0x0024
        /*0024*/ 	.byte	0x00, 0xf0, 0x11, 0x00


	//----- nvinfo : EIATTR_KPARAM_INFO
	.align		4
.L_11:
        /*0028*/ 	.byte	0x04, 0x17
        /*002a*/ 	.short	(.L_13 - .L_12)
.L_12:
        /*002c*/ 	.word	0x00000000
        /*0030*/ 	.short	0x0005
        /*0032*/ 	.short	0x0020
        /*0034*/ 	.byte	0x00, 0xf0, 0x11, 0x00


	//----- nvinfo : EIATTR_KPARAM_INFO
	.align		4
.L_13:
        /*0038*/ 	.byte	0x04, 0x17
        /*003a*/ 	.short	(.L_15 - .L_14)
.L_14:
        /*003c*/ 	.word	0x00000000
        /*0040*/ 	.short	0x0004
        /*0042*/ 	.short	0x001c
        /*0044*/ 	.byte	0x00, 0xf0, 0x11, 0x00


	//----- nvinfo : EIATTR_KPARAM_INFO
	.align		4
.L_15:
        /*0048*/ 	.byte	0x04, 0x17
        /*004a*/ 	.short	(.L_17 - .L_16)
.L_16:
        /*004c*/ 	.word	0x00000000
        /*0050*/ 	.short	0x0003
        /*0052*/ 	.short	0x0018
        /*0054*/ 	.byte	0x00, 0xf0, 0x11, 0x00


	//----- nvinfo : EIATTR_KPARAM_INFO
	.align		4
.L_17:
        /*0058*/ 	.byte	0x04, 0x17
        /*005a*/ 	.short	(.L_19 - .L_18)
.L_18:
        /*005c*/ 	.word	0x00000000
        /*0060*/ 	.short	0x0002
        /*0062*/ 	.short	0x0010
        /*0064*/ 	.byte	0x00, 0xf5, 0x21, 0x00


	//----- nvinfo : EIATTR_KPARAM_INFO
	.align		4
.L_19:
        /*0068*/ 	.byte	0x04, 0x17
        /*006a*/ 	.short	(.L_21 - .L_20)
.L_20:
        /*006c*/ 	.word	0x00000000
        /*0070*/ 	.short	0x0001
        /*0072*/ 	.short	0x0008
        /*0074*/ 	.byte	0x00, 0xf5, 0x21, 0x00


	//----- nvinfo : EIATTR_KPARAM_INFO
	.align		4
.L_21:
        /*0078*/ 	.byte	0x04, 0x17
        /*007a*/ 	.short	(.L_23 - .L_22)
.L_22:
        /*007c*/ 	.word	0x00000000
        /*0080*/ 	.short	0x0000
        /*0082*/ 	.short	0x0000
        /*0084*/ 	.byte	0x00, 0xf5, 0x21, 0x00


	//----- nvinfo : EIATTR_SPARSE_MMA_MASK
	.align		4
.L_23:
        /*0088*/ 	.byte	0x03, 0x50
        /*008a*/ 	.short	0x0000


	//----- nvinfo : EIATTR_MAXREG_COUNT
	.align		4
        /*008c*/ 	.byte	0x03, 0x1b
        /*008e*/ 	.short	0x00ff


	//----- nvinfo : EIATTR_NUM_BARRIERS
	.align		4
        /*0090*/ 	.byte	0x02, 0x4c
        /*0092*/ 	.byte	0x01
	.zero		1


	//----- nvinfo : EIATTR_MERCURY_ISA_VERSION
	.align		4
        /*0094*/ 	.byte	0x03, 0x5f
        /*0096*/ 	.short	0x0101


	//----- nvinfo : EIATTR_VRC_CTA_INIT_COUNT
	.align		4
        /*0098*/ 	.byte	0x02, 0x4a
	.zero		1
	.zero		1


	//----- nvinfo : EIATTR_EXIT_INSTR_OFFSETS
	.align		4
        /*009c*/ 	.byte	0x04, 0x1c
        /*009e*/ 	.short	(.L_25 - .L_24)


	//   ....[0]....
.L_24:
        /*00a0*/ 	.word	0x000008d0


	//----- nvinfo : EIATTR_CBANK_PARAM_SIZE
	.align		4
.L_25:
        /*00a4*/ 	.byte	0x03, 0x19
        /*00a6*/ 	.short	0x002c


	//----- nvinfo : EIATTR_PARAM_CBANK
	.align		4
        /*00a8*/ 	.byte	0x04, 0x0a
        /*00aa*/ 	.short	(.L_27 - .L_26)
	.align		4
.L_26:
        /*00ac*/ 	.word	index@(.nv.constant0._Z17gemm_sharedmemoryPKfS0_Pfiiiff)
        /*00b0*/ 	.short	0x0380
        /*00b2*/ 	.short	0x002c


	//----- nvinfo : EIATTR_SW_WAR
	.align		4
.L_27:
        /*00b4*/ 	.byte	0x04, 0x36
        /*00b6*/ 	.short	(.L_29 - .L_28)
.L_28:
        /*00b8*/ 	.word	0x00000008
.L_29:


//--------------------- .nv.callgraph             --------------------------
	.section	.nv.callgraph,"",@"SHT_CUDA_CALLGRAPH"
	.align	4
	.sectionentsize	8
	.align		4
        /*0000*/ 	.word	0x00000000
	.align		4
        /*0004*/ 	.word	0xffffffff
	.align		4
        /*0008*/ 	.word	0x00000000
	.align		4
        /*000c*/ 	.word	0xfffffffe
	.align		4
        /*0010*/ 	.word	0x00000000
	.align		4
        /*0014*/ 	.word	0xfffffffd
	.align		4
        /*0018*/ 	.word	0x00000000
	.align		4
        /*001c*/ 	.word	0xfffffffc


//--------------------- .text._Z17gemm_sharedmemoryPKfS0_Pfiiiff --------------------------
	.section	.text._Z17gemm_sharedmemoryPKfS0_Pfiiiff,"ax",@progbits
	.align	128
        .global         _Z17gemm_sharedmemoryPKfS0_Pfiiiff
        .type           _Z17gemm_sharedmemoryPKfS0_Pfiiiff,@function
        .size           _Z17gemm_sharedmemoryPKfS0_Pfiiiff,(.L_x_3 - _Z17gemm_sharedmemoryPKfS0_Pfiiiff)
        .other          _Z17gemm_sharedmemoryPKfS0_Pfiiiff,@"STO_CUDA_ENTRY STV_DEFAULT"
_Z17gemm_sharedmemoryPKfS0_Pfiiiff:
.text._Z17gemm_sharedmemoryPKfS0_Pfiiiff:
[----:B------:R-:W-:Y:S08]  /*0000*/  LDC R1, c[0x0][0x37c] ;  /* 0x0000df00ff017b82 */ /* 0x000ff00000000800 */
[----:B------:R-:W0:Y:S01]  /*0010*/  LDC R0, c[0x0][0x3a0] ;  /* 0x0000e800ff007b82 */ /* 0x000e220000000800 */
[----:B------:R-:W1:Y:S01]  /*0020*/  S2R R9, SR_TID.X ;  /* 0x0000000000097919 */ /* 0x000e620000002100 */
[----:B------:R-:W2:Y:S01]  /*0030*/  LDCU.64 UR8, c[0x0][0x358] ;  /* 0x00006b00ff0877ac */ /* 0x000ea20008000a00 */
[----:B------:R-:W-:Y:S01]  /*0040*/  HFMA2 R11, -RZ, RZ, 0, 0 ;  /* 0x00000000ff0b7431 */ /* 0x000fe200000001ff */
[----:B------:R-:W3:Y:S04]  /*0050*/  S2R R2, SR_CTAID.Y ;  /* 0x0000000000027919 */ /* 0x000ee80000002600 */
[----:B------:R-:W4:Y:S01]  /*0060*/  S2UR UR5, SR_CTAID.X ;  /* 0x00000000000579c3 */ /* 0x000f220000002500 */
[----:B0-----:R-:W-:Y:S01]  /*0070*/  ISETP.GE.AND P0, PT, R0, 0x1, PT ;  /* 0x000000010000780c */ /* 0x001fe20003f06270 */
[----:B----4-:R-:W-:Y:S01]  /*0080*/  USHF.L.U32 UR5, UR5, 0x5, URZ ;  /* 0x0000000505057899 */ /* 0x010fe200080006ff */
[----:B-1----:R-:W-:-:S02]  /*0090*/  SHF.R.U32.HI R18, RZ, 0x5, R9 ;  /* 0x00000005ff127819 */ /* 0x002fc40000011609 */
[----:B------:R-:W-:-:S09]  /*00a0*/  LOP3.LUT R19, R9, 0x1f, RZ, 0xc0, !PT ;  /* 0x0000001f09137812 */ /* 0x000fd200078ec0ff */
[----:B--23--:R-:W-:Y:S05]  /*00b0*/  @!P0 BRA `(.L_x_0) ;  /* 0x0000000400c88947 */ /* 0x00cfea0003800000 */
[----:B------:R-:W0:Y:S01]  /*00c0*/  LDC R10, c[0x0][0x39c] ;  /* 0x0000e700ff0a7b82 */ /* 0x000e220000000800 */
[----:B------:R-:W1:Y:S01]  /*00d0*/  LDCU.128 UR12, c[0x0][0x380] ;  /* 0x00007000ff0c77ac */ /* 0x000e620008000c00 */
[----:B------:R-:W-:Y:S01]  /*00e0*/  IMAD R4, R18, R0, R19 ;  /* 0x0000000012047224 */ /* 0x000fe200078e0213 */
[----:B------:R-:W-:Y:S01]  /*00f0*/  LOP3.LUT R8, R9, 0x3e0, RZ, 0xc0, !PT ;  /* 0x000003e009087812 */ /* 0x000fe200078ec0ff */
[----:B------:R-:W-:Y:S01]  /*0100*/  IMAD R3, R0, UR5, RZ ;  /* 0x0000000500037c24 */ /* 0x000fe2000f8e02ff */
[----:B------:R-:W-:Y:S01]  /*0110*/  UMOV UR4, 0x400 ;  /* 0x0000040000047882 */ /* 0x000fe20000000000 */
[----:B------:R-:W-:Y:S01]  /*0120*/  IMAD.WIDE.U32 R4, R4, 0x4, RZ ;  /* 0x0000000404047825 */ /* 0x000fe200078e00ff */
[----:B------:R-:W-:Y:S01]  /*0130*/  LOP3.LUT R8, R8, 0x1f, R9, 0xf8, !PT ;  /* 0x0000001f08087812 */ /* 0x000fe200078ef809 */
[----:B------:R-:W2:Y:S01]  /*0140*/  S2UR UR6, SR_CgaCtaId ;  /* 0x00000000000679c3 */ /* 0x000ea20000008800 */
[----:B------:R-:W-:Y:S01]  /*0150*/  MOV R11, RZ ;  /* 0x000000ff000b7202 */ /* 0x000fe20000000f00 */
[----:B------:R-:W-:-:S03]  /*0160*/  IMAD.WIDE.U32 R4, R3, 0x4, R4 ;  /* 0x0000000403047825 */ /* 0x000fc600078e0004 */
[----:B-1----:R-:W-:-:S04]  /*0170*/  IADD3 R4, P0, PT, R4, UR12, RZ ;  /* 0x0000000c04047c10 */ /* 0x002fc8000ff1e0ff */
[----:B------:R-:W-:Y:S01]  /*0180*/  IADD3.X R3, PT, PT, R5, UR13, RZ, P0, !PT ;  /* 0x0000000d05037c10 */ /* 0x000fe200087fe4ff */
[----:B0-----:R-:W-:-:S04]  /*0190*/  IMAD R6, R18, R10, R19 ;  /* 0x0000000a12067224 */ /* 0x001fc800078e0213 */
[----:B------:R-:W-:Y:S01]  /*01a0*/  IMAD.WIDE.U32 R6, R6, 0x4, RZ ;  /* 0x0000000406067825 */ /* 0x000fe200078e00ff */
[----:B--2---:R-:W-:-:S03]  /*01b0*/  ULEA UR7, UR6, UR4, 0x18 ;  /* 0x0000000406077291 */ /* 0x004fc6000f8ec0ff */
[----:B------:R-:W-:Y:S01]  /*01c0*/  IMAD.WIDE.U32 R6, R2, 0x80, R6 ;  /* 0x0000008002067825 */ /* 0x000fe200078e0006 */
[----:B------:R-:W-:Y:S02]  /*01d0*/  UIADD3 UR4, UPT, UPT, UR4, 0x1000, URZ ;  /* 0x0000100004047890 */ /* 0x000fe4000fffe0ff */
[----:B------:R-:W-:Y:S02]  /*01e0*/  LEA R17, R8, UR7, 0x2 ;  /* 0x0000000708117c11 */ /* 0x000fe4000f8e10ff */
[----:B------:R-:W-:Y:S01]  /*01f0*/  ULEA UR4, UR6, UR4, 0x18 ;  /* 0x0000000406047291 */ /* 0x000fe2000f8ec0ff */
[----:B------:R-:W-:Y:S02]  /*0200*/  IADD3 R20, P0, PT, R6, UR14, RZ ;  /* 0x0000000e06147c10 */ /* 0x000fe4000ff1e0ff */
[----:B------:R-:W-:Y:S02]  /*0210*/  SHF.L.U32 R6, R9, 0x2, RZ ;  /* 0x0000000209067819 */ /* 0x000fe400000006ff */
[----:B------:R-:W-:-:S02]  /*0220*/  IADD3.X R21, PT, PT, R7, UR15, RZ, P0, !PT ;  /* 0x0000000f07157c10 */ /* 0x000fc400087fe4ff */
[----:B------:R-:W-:Y:S02]  /*0230*/  LOP3.LUT R6, R6, 0xf80, RZ, 0xc0, !PT ;  /* 0x00000f8006067812 */ /* 0x000fe400078ec0ff */
[----:B------:R-:W-:Y:S02]  /*0240*/  SHF.L.U32 R7, R10, 0x5, RZ ;  /* 0x000000050a077819 */ /* 0x000fe400000006ff */
[----:B------:R-:W-:Y:S02]  /*0250*/  LEA R16, R8, UR4, 0x2 ;  /* 0x0000000408107c11 */ /* 0x000fe4000f8e10ff */
[----:B------:R-:W-:Y:S01]  /*0260*/  LEA R5, R19, UR4, 0x2 ;  /* 0x0000000413057c11 */ /* 0x000fe2000f8e10ff */
[----:B------:R-:W-:-:S06]  /*0270*/  UMOV UR4, URZ ;  /* 0x000000ff00047c82 */ /* 0x000fcc0008000000 */
.L_x_1:
[----:B------:R-:W-:Y:S01]  /*0280*/  MOV R8, R4 ;  /* 0x0000000400087202 */ /* 0x000fe20000000f00 */
[----:B------:R-:W2:Y:S01]  /*0290*/  LDG.E R27, desc[UR8][R20.64] ;  /* 0x00000008141b7981 */ /* 0x000ea2000c1e1900 */
[----:B------:R-:W-:-:S05]  /*02a0*/  MOV R9, R3 ;  /* 0x0000000300097202 */ /* 0x000fca0000000f00 */
[----:B------:R-:W3:Y:S04]  /*02b0*/  LDG.E R22, desc[UR8][R8.64] ;  /* 0x0000000808167981 */ /* 0x000ee8000c1e1900 */
[----:B---3--:R-:W-:Y:S04]  /*02c0*/  STS [R17], R22 ;  /* 0x0000001611007388 */ /* 0x008fe80000000800 */
[----:B--2---:R-:W-:Y:S01]  /*02d0*/  STS [R16], R27 ;  /* 0x0000001b10007388 */ /* 0x004fe20000000800 */
[----:B------:R-:W-:Y:S06]  /*02e0*/  BAR.SYNC.DEFER_BLOCKING 0x0 ;  /* 0x0000000000007b1d */ /* 0x000fec0000010000 */
[----:B------:R-:W-:Y:S04]  /*02f0*/  LDS R10, [R5] ;  /* 0x00000000050a7984 */ /* 0x000fe80000000800 */
[----:B------:R-:W0:Y:S04]  /*0300*/  LDS.128 R12, [R6+UR7] ;  /* 0x00000007060c7984 */ /* 0x000e280008000c00 */
[----:B------:R-:W1:Y:S04]  /*0310*/  LDS R29, [R5+0x80] ;  /* 0x00008000051d7984 */ /* 0x000e680000000800 */
[----:B------:R-:W2:Y:S04]  /*0320*/  LDS R23, [R5+0x100] ;  /* 0x0001000005177984 */ /* 0x000ea80000000800 */
[----:B------:R-:W3:Y:S04]  /*0330*/  LDS R24, [R5+0x180] ;  /* 0x0001800005187984 */ /* 0x000ee80000000800 */
[----:B------:R-:W-:Y:S04]  /*0340*/  LDS R25, [R5+0x200] ;  /* 0x0002000005197984 */ /* 0x000fe80000000800 */
[----:B------:R-:W-:Y:S04]  /*0350*/  LDS R22, [R5+0x280] ;  /* 0x0002800005167984 */ /* 0x000fe80000000800 */
[----:B------:R-:W-:Y:S01]  /*0360*/  LDS R26, [R5+0xb80] ;  /* 0x000b8000051a7984 */ /* 0x000fe20000000800 */
[----:B0-----:R-:W-:-:S03]  /*0370*/  FFMA R12, R12, R10, R11 ;  /* 0x0000000a0c0c7223 */ /* 0x001fc6000000000b */
[----:B------:R-:W0:Y:S01]  /*0380*/  LDS.128 R8, [R6+UR7+0x10] ;  /* 0x0000100706087984 */ /* 0x000e220008000c00 */
[----:B-1----:R-:W-:-:S04]  /*0390*/  FFMA R12, R29, R13, R12 ;  /* 0x0000000d1d0c7223 */ /* 0x002fc8000000000c */
[----:B--2---:R-:W-:Y:S02]  /*03a0*/  FFMA R13, R23, R14, R12 ;  /* 0x0000000e170d7223 */ /* 0x004fe4000000000c */
[----:B------:R-:W1:Y:S02]  /*03b0*/  LDS R23, [R5+0x300] ;  /* 0x0003000005177984 */ /* 0x000e640000000800 */
[----:B---3--:R-:W-:Y:S02]  /*03c0*/  FFMA R13, R24, R15, R13 ;  /* 0x0000000f180d7223 */ /* 0x008fe4000000000d */
[----:B------:R-:W2:Y:S02]  /*03d0*/  LDS R24, [R5+0x380] ;  /* 0x0003800005187984 */ /* 0x000ea40000000800 */
[----:B0-----:R-:W-:Y:S02]  /*03e0*/  FFMA R27, R8, R25, R13 ;  /* 0x00000019081b7223 */ /* 0x001fe4000000000d */
[----:B------:R-:W-:Y:S04]  /*03f0*/  LDS R25, [R5+0x400] ;  /* 0x0004000005197984 */ /* 0x000fe80000000800 */
[----:B------:R-:W0:Y:S01]  /*0400*/  LDS.128 R12, [R6+UR7+0x20] ;  /* 0x00002007060c7984 */ /* 0x000e220008000c00 */
[----:B------:R-:W-:-:S03]  /*0410*/  FFMA R8, R22, R9, R27 ;  /* 0x0000000916087223 */ /* 0x000fc6000000001b */
[----:B------:R-:W3:Y:S01]  /*0420*/  LDS R22, [R5+0x480] ;  /* 0x0004800005167984 */ /* 0x000ee20000000800 */
[----:B-1----:R-:W-:-:S03]  /*0430*/  FFMA R9, R23, R10, R8 ;  /* 0x0000000a17097223 */ /* 0x002fc60000000008 */
[----:B------:R-:W1:Y:S01]  /*0440*/  LDS R23, [R5+0x500] ;  /* 0x0005000005177984 */ /* 0x000e620000000800 */
[----:B--2---:R-:W-:-:S03]  /*0450*/  FFMA R9, R24, R11, R9 ;  /* 0x0000000b18097223 */ /* 0x004fc60000000009 */
[----:B------:R-:W2:Y:S01]  /*0460*/  LDS R24, [R5+0x580] ;  /* 0x0005800005187984 */ /* 0x000ea20000000800 */
[----:B0-----:R-:W-:-:S03]  /*0470*/  FFMA R27, R12, R25, R9 ;  /* 0x000000190c1b7223 */ /* 0x001fc60000000009 */
[----:B------:R-:W-:Y:S04]  /*0480*/  LDS R25, [R5+0x600] ;  /* 0x0006000005197984 */ /* 0x000fe80000000800 */
[----:B------:R-:W0:Y:S01]  /*0490*/  LDS.128 R8, [R6+UR7+0x30] ;  /* 0x0000300706087984 */ /* 0x000e220008000c00 */
[----:B---3--:R-:W-:-:S03]  /*04a0*/  FFMA R12, R22, R13, R27 ;  /* 0x0000000d160c7223 */ /* 0x008fc6000000001b */
        /* <DEDUP_REMOVED lines=22> */
[----:B------:R-:W-:Y:S01]  /*0610*/  LDS R24, [R5+0xc80] ;  /* 0x000c800005187984 */ /* 0x000fe20000000800 */
[----:B0-----:R-:W-:-:S03]  /*0620*/  FFMA R27, R8, R25, R13 ;  /* 0x00000019081b7223 */ /* 0x001fc6000000000d */
[----:B------:R-:W-:Y:S04]  /*0630*/  LDS R25, [R5+0xc00] ;  /* 0x000c000005197984 */ /* 0x000fe80000000800 */
[----:B------:R-:W0:Y:S01]  /*0640*/  LDS.128 R12, [R6+UR7+0x60] ;  /* 0x00006007060c7984 */ /* 0x000e220008000c00 */
[----:B---3--:R-:W-:-:S04]  /*0650*/  FFMA R22, R22, R9, R27 ;  /* 0x0000000916167223 */ /* 0x008fc8000000001b */
[----:B-1----:R-:W-:Y:S02]  /*0660*/  FFMA R9, R23, R10, R22 ;  /* 0x0000000a17097223 */ /* 0x002fe40000000016 */
[----:B------:R-:W1:Y:S02]  /*0670*/  LDS R23, [R5+0xd00] ;  /* 0x000d000005177984 */ /* 0x000e640000000800 */
[----:B------:R-:W-:Y:S02]  /*0680*/  FFMA R9, R26, R11, R9 ;  /* 0x0000000b1a097223 */ /* 0x000fe40000000009 */
[----:B------:R-:W2:Y:S02]  /*0690*/  LDS R22, [R5+0xd80] ;  /* 0x000d800005167984 */ /* 0x000ea40000000800 */
[----:B0-----:R-:W-:Y:S02]  /*06a0*/  FFMA R27, R12, R25, R9 ;  /* 0x000000190c1b7223 */ /* 0x001fe40000000009 */
[----:B------:R-:W-:Y:S04]  /*06b0*/  LDS R25, [R5+0xe00] ;  /* 0x000e000005197984 */ /* 0x000fe80000000800 */
[----:B------:R-:W0:Y:S01]  /*06c0*/  LDS.128 R8, [R6+UR7+0x70] ;  /* 0x0000700706087984 */ /* 0x000e220008000c00 */
[----:B------:R-:W-:-:S03]  /*06d0*/  FFMA R24, R24, R13, R27 ;  /* 0x0000000d18187223 */ /* 0x000fc6000000001b */
[----:B------:R-:W3:Y:S04]  /*06e0*/  LDS R27, [R5+0xe80] ;  /* 0x000e8000051b7984 */ /* 0x000ee80000000800 */
[----:B------:R-:W4:Y:S04]  /*06f0*/  LDS R13, [R5+0xf00] ;  /* 0x000f0000050d7984 */ /* 0x000f280000000800 */
[----:B------:R-:W5:Y:S01]  /*0700*/  LDS R12, [R5+0xf80] ;  /* 0x000f8000050c7984 */ /* 0x000f620000000800 */
[----:B------:R-:W-:Y:S01]  /*0710*/  UIADD3 UR4, UPT, UPT, UR4, 0x20, URZ ;  /* 0x0000002004047890 */ /* 0x000fe2000fffe0ff */
[----:B-1----:R-:W-:-:S04]  /*0720*/  FFMA R23, R23, R14, R24 ;  /* 0x0000000e17177223 */ /* 0x002fc80000000018 */
[----:B--2---:R-:W-:Y:S01]  /*0730*/  FFMA R15, R22, R15, R23 ;  /* 0x0000000f160f7223 */ /* 0x004fe20000000017 */
[----:B------:R-:W-:Y:S01]  /*0740*/  BAR.SYNC.DEFER_BLOCKING 0x0 ;  /* 0x0000000000007b1d */ /* 0x000fe20000010000 */
[----:B------:R-:W-:Y:S02]  /*0750*/  ISETP.LE.AND P0, PT, R0, UR4, PT ;  /* 0x0000000400007c0c */ /* 0x000fe4000bf03270 */
[----:B------:R-:W-:Y:S01]  /*0760*/  IADD3 R4, P1, PT, R4, 0x80, RZ ;  /* 0x0000008004047810 */ /* 0x000fe20007f3e0ff */
[----:B------:R-:W-:-:S03]  /*0770*/  IMAD.WIDE R20, R7, 0x4, R20 ;  /* 0x0000000407147825 */ /* 0x000fc600078e0214 */
[----:B------:R-:W-:Y:S01]  /*0780*/  IADD3.X R3, PT, PT, RZ, R3, RZ, P1, !PT ;  /* 0x00000003ff037210 */ /* 0x000fe20000ffe4ff */
[----:B0-----:R-:W-:-:S04]  /*0790*/  FFMA R8, R8, R25, R15 ;  /* 0x0000001908087223 */ /* 0x001fc8000000000f */
[----:B---3--:R-:W-:-:S04]  /*07a0*/  FFMA R8, R27, R9, R8 ;  /* 0x000000091b087223 */ /* 0x008fc80000000008 */
[----:B----4-:R-:W-:-:S04]  /*07b0*/  FFMA R13, R13, R10, R8 ;  /* 0x0000000a0d0d7223 */ /* 0x010fc80000000008 */
[----:B-----5:R-:W-:Y:S01]  /*07c0*/  FFMA R11, R12, R11, R13 ;  /* 0x0000000b0c0b7223 */ /* 0x020fe2000000000d */
[----:B------:R-:W-:Y:S06]  /*07d0*/  @!P0 BRA `(.L_x_1) ;  /* 0xfffffff800a88947 */ /* 0x000fec000383ffff */
.L_x_0:
[----:B------:R-:W0:Y:S01]  /*07e0*/  LDC R3, c[0x0][0x39c] ;  /* 0x0000e700ff037b82 */ /* 0x000e220000000800 */
[----:B------:R-:W1:Y:S01]  /*07f0*/  LDCU.64 UR6, c[0x0][0x390] ;  /* 0x00007200ff0677ac */ /* 0x000e620008000a00 */
[----:B------:R-:W-:Y:S01]  /*0800*/  SHF.L.U32 R2, R2, 0x5, RZ ;  /* 0x0000000502027819 */ /* 0x000fe200000006ff */
[----:B------:R-:W2:Y:S01]  /*0810*/  LDCU UR4, c[0x0][0x3a8] ;  /* 0x00007500ff0477ac */ /* 0x000ea20008000800 */
[----:B0-----:R-:W-:-:S03]  /*0820*/  IMAD R19, R18, R3, R19 ;  /* 0x0000000312137224 */ /* 0x001fc600078e0213 */
[----:B------:R-:W-:Y:S01]  /*0830*/  IMAD R2, R3, UR5, R2 ;  /* 0x0000000503027c24 */ /* 0x000fe2000f8e0202 */
[----:B------:R-:W0:Y:S04]  /*0840*/  LDCU UR5, c[0x0][0x3a4] ;  /* 0x00007480ff0577ac */ /* 0x000e280008000800 */
[----:B------:R-:W-:-:S04]  /*0850*/  IADD3 R0, P0, PT, R19, R2, RZ ;  /* 0x0000000213007210 */ /* 0x000fc80007f1e0ff */
[----:B------:R-:W-:Y:S02]  /*0860*/  IADD3.X R3, PT, PT, RZ, RZ, RZ, P0, !PT ;  /* 0x000000ffff037210 */ /* 0x000fe400007fe4ff */
[----:B-1----:R-:W-:-:S04]  /*0870*/  LEA R2, P0, R0, UR6, 0x2 ;  /* 0x0000000600027c11 */ /* 0x002fc8000f8010ff */
[----:B------:R-:W-:-:S05]  /*0880*/  LEA.HI.X R3, R0, UR7, R3, 0x2, P0 ;  /* 0x0000000700037c11 */ /* 0x000fca00080f1403 */
[----:B------:R-:W2:Y:S02]  /*0890*/  LDG.E R0, desc[UR8][R2.64] ;  /* 0x0000000802007981 */ /* 0x000ea4000c1e1900 */
[----:B--2---:R-:W-:-:S04]  /*08a0*/  FMUL R0, R0, UR4 ;  /* 0x0000000400007c20 */ /* 0x004fc80008400000 */
[----:B0-----:R-:W-:-:S05]  /*08b0*/  FFMA R11, R11, UR5, R0 ;  /* 0x000000050b0b7c23 */ /* 0x001fca0008000000 */
[----:B------:R-:W-:Y:S01]  /*08c0*/  STG.E desc[UR8][R2.64], R11 ;  /* 0x0000000b02007986 */ /* 0x000fe2000c101908 */
[----:B------:R-:W-:Y:S05]  /*08d0*/  EXIT ;  /* 0x000000000000794d */ /* 0x000fea0003800000 */
.L_x_2:
[----:B------:R-:W-:-:S00]  /*08e0*/  BRA `(.L_x_2) ;  /* 0xfffffffc00fc7947 */ /* 0x000fc0000383ffff */
[----:B------:R-:W-:-:S00]  /*08f0*/  NOP ;  /* 0x0000000000007918 */ /* 0x000fc00000000000 */
        /* <DEDUP_REMOVED lines=8> */
.L_x_3:


//--------------------- .nv.shared._Z17gemm_sharedmemoryPKfS0_Pfiiiff --------------------------
	.section	.nv.shared._Z17gemm_sharedmemoryPKfS0_Pfiiiff,"aw",@nobits
	.sectionflags	@""
	.align	4
.nv.shared._Z17gemm_sharedmemoryPKfS0_Pfiiiff:
	.zero		9216


//--------------------- .nv.shared.reserved.0     --------------------------
	.section	.nv.shared.reserved.0,"aw",@nobits
	.weak		__nv_reservedSMEM_offset_0_alias
	.size		__nv_reservedSMEM_offset_0_alias, 0, 64
	.other		__nv_reservedSMEM_offset_0_alias,@"STO_CUDA_RESERVED_SHARED STV_DEFAULT"
__nv_reservedSMEM_offset_0_alias:
	.zero		0
	.zero		64


//--------------------- .nv.constant0._Z17gemm_sharedmemoryPKfS0_Pfiiiff --------------------------
	.section	.nv.constant0._Z17gemm_sharedmemoryPKfS0_Pfiiiff,"a",@progbits
	.sectionflags	@""
	.align	4
.nv.constant0._Z17gemm_sharedmemoryPKfS0_Pfiiiff:
	.zero		940


//--------------------- SYMBOLS --------------------------

	.type		.nv.reservedSmem.offset0,@object
	.size		.nv.reservedSmem.offset0,0x4
	.type		.nv.reservedSmem.cap,@object
	.size		.nv.reservedSmem.cap,0x4
